//
// Generated by NVIDIA NVVM Compiler
//
// Compiler Build ID: CL-36424714
// Cuda compilation tools, release 13.0, V13.0.88
// Based on NVVM 20.0.0
//

.version 9.0
.target sm_100
.address_size 64

	// .globl	_Z19gpu_update_positionP8particlei

.visible .entry _Z19gpu_update_positionP8particlei(
	.param .u64 .ptr .align 1 _Z19gpu_update_positionP8particlei_param_0,
	.param .u32 _Z19gpu_update_positionP8particlei_param_1
)
{
	.reg .pred 	%p<2>;
	.reg .b32 	%r<6>;
	.reg .b32 	%f<10>;
	.reg .b64 	%rd<5>;

	ld.param.u64 	%rd1, [_Z19gpu_update_positionP8particlei_param_0];
	ld.param.u32 	%r2, [_Z19gpu_update_positionP8particlei_param_1];
	mov.u32 	%r3, %tid.x;
	mov.u32 	%r4, %ntid.x;
	mov.u32 	%r5, %ctaid.x;
	mad.lo.s32 	%r1, %r4, %r5, %r3;
	setp.ge.s32 	%p1, %r1, %r2;
	@%p1 bra 	$L__BB0_2;
	cvta.to.global.u64 	%rd2, %rd1;
	mul.wide.s32 	%rd3, %r1, 24;
	add.s64 	%rd4, %rd2, %rd3;
	ld.global.f32 	%f1, [%rd4];
	div.rn.f32 	%f2, %f1, 0f41200000;
	st.global.f32 	[%rd4+12], %f2;
	ld.global.f32 	%f3, [%rd4+4];
	div.rn.f32 	%f4, %f3, 0f41200000;
	st.global.f32 	[%rd4+16], %f4;
	ld.global.f32 	%f5, [%rd4+8];
	div.rn.f32 	%f6, %f5, 0f41200000;
	st.global.f32 	[%rd4+20], %f6;
	add.f32 	%f7, %f2, %f1;
	st.global.f32 	[%rd4], %f7;
	add.f32 	%f8, %f4, %f3;
	st.global.f32 	[%rd4+4], %f8;
	add.f32 	%f9, %f6, %f5;
	st.global.f32 	[%rd4+8], %f9;
$L__BB0_2:
	ret;

}


// ===== COMPILED SASS (sm_100) =====

	.target	sm_100

	.elftype	@"ET_EXEC"


//--------------------- .note.nv.tkinfo           --------------------------
	.section	.note.nv.tkinfo,"",@"SHT_NOTE"
	.sectionflags	@"SHF_NOTE_NV_TKINFO"
	.tkinfo
        /*0018*/ 	.word	0x00000002
        /*0030*/ 	.string	""
        /*0030*/ 	.string	"ptxas"
        /*0030*/ 	.string	"Cuda compilation tools, release 13.0, V13.0.88"
        /*0030*/ 	.string	"Build cuda_13.0.r13.0/compiler.36424714_0"
        /*0030*/ 	.string	"-arch sm_100 -m 64 "



//--------------------- .note.nv.cuinfo           --------------------------
	.section	.note.nv.cuinfo,"",@"SHT_NOTE"
	.sectionflags	@"SHF_NOTE_NV_CUINFO"
        /*0018*/ 	.short	0x0002
        /*001a*/ 	.short	0x0064
        /*001c*/ 	.short	0x0082
	.zero		2


//--------------------- .nv.info                  --------------------------
	.section	.nv.info,"",@"SHT_CUDA_INFO"
	.align	4


	//----- nvinfo : EIATTR_REGCOUNT
	.align		4
        /*0000*/ 	.byte	0x04, 0x2f
        /*0002*/ 	.short	(.L_1 - .L_0)
	.align		4
.L_0:
        /*0004*/ 	.word	index@(_Z19gpu_update_positionP8particlei)
        /*0008*/ 	.word	0x00000016


	//----- nvinfo : EIATTR_FRAME_SIZE
	.align		4
.L_1:
        /*000c*/ 	.byte	0x04, 0x11
        /*000e*/ 	.short	(.L_3 - .L_2)
	.align		4
.L_2:
        /*0010*/ 	.word	index@($__internal_0_$__cuda_sm3x_div_rn_noftz_f32_slowpath)
        /*0014*/ 	.word	0x00000000


	//----- nvinfo : EIATTR_FRAME_SIZE
	.align		4
.L_3:
        /*0018*/ 	.byte	0x04, 0x11
        /*001a*/ 	.short	(.L_5 - .L_4)
	.align		4
.L_4:
        /*001c*/ 	.word	index@(_Z19gpu_update_positionP8particlei)
        /*0020*/ 	.word	0x00000000


	//----- nvinfo : EIATTR_MIN_STACK_SIZE
	.align		4
.L_5:
        /*0024*/ 	.byte	0x04, 0x12
        /*0026*/ 	.short	(.L_7 - .L_6)
	.align		4
.L_6:
        /*0028*/ 	.word	index@(_Z19gpu_update_positionP8particlei)
        /*002c*/ 	.word	0x00000000
.L_7:


//--------------------- .nv.compat                --------------------------
	.section	.nv.compat,"",@"SHT_CUDA_COMPAT_INFO"
	.align	4
        /*0000*/ 	.byte	0x02, 0x09, 0x00, 0x00, 0x02, 0x02, 0x01, 0x00, 0x02, 0x05, 0x05, 0x00, 0x03, 0x07, 0x01, 0x01
        /*0010*/ 	.byte	0x02, 0x03, 0x00, 0x00, 0x02, 0x06, 0x01, 0x00, 0x04, 0x0b, 0x08, 0x00, 0x01, 0x00, 0x00, 0x00
        /*0020*/ 	.byte	0x00, 0x00, 0x00, 0x00


//--------------------- .nv.info._Z19gpu_update_positionP8particlei --------------------------
	.section	.nv.info._Z19gpu_update_positionP8particlei,"",@"SHT_CUDA_INFO"
	.sectionflags	@""
	.align	4


	//----- nvinfo : EIATTR_CUDA_API_VERSION
	.align		4
        /*0000*/ 	.byte	0x04, 0x37
        /*0002*/ 	.short	(.L_9 - .L_8)
.L_8:
        /*0004*/ 	.word	0x00000082


	//----- nvinfo : EIATTR_KPARAM_INFO
	.align		4
.L_9:
        /*0008*/ 	.byte	0x04, 0x17
        /*000a*/ 	.short	(.L_11 - .L_10)
.L_10:
        /*000c*/ 	.word	0x00000000
        /*0010*/ 	.short	0x0001
        /*0012*/ 	.short	0x0008
        /*0014*/ 	.byte	0x00, 0xf0, 0x11, 0x00


	//----- nvinfo : EIATTR_KPARAM_INFO
	.align		4
.L_11:
        /*0018*/ 	.byte	0x04, 0x17
        /*001a*/ 	.short	(.L_13 - .L_12)
.L_12:
        /*001c*/ 	.word	0x00000000
        /*0020*/ 	.short	0x0000
        /*0022*/ 	.short	0x0000
        /*0024*/ 	.byte	0x00, 0xf5, 0x21, 0x00


	//----- nvinfo : EIATTR_SPARSE_MMA_MASK
	.align		4
.L_13:
        /*0028*/ 	.byte	0x03, 0x50
        /*002a*/ 	.short	0x0000


	//----- nvinfo : EIATTR_MAXREG_COUNT
	.align		4
        /*002c*/ 	.byte	0x03, 0x1b
        /*002e*/ 	.short	0x00ff


	//----- nvinfo : EIATTR_MERCURY_ISA_VERSION
	.align		4
        /*0030*/ 	.byte	0x03, 0x5f
        /*0032*/ 	.short	0x0101


	//----- nvinfo : EIATTR_VRC_CTA_INIT_COUNT
	.align		4
        /*0034*/ 	.byte	0x02, 0x4a
	.zero		1
	.zero		1


	//----- nvinfo : EIATTR_EXIT_INSTR_OFFSETS
	.align		4
        /*0038*/ 	.byte	0x04, 0x1c
        /*003a*/ 	.short	(.L_15 - .L_14)


	//   ....[0]....
.L_14:
        /*003c*/ 	.word	0x00000070


	//   ....[1]....
        /*0040*/ 	.word	0x00000400


	//----- nvinfo : EIATTR_CRS_STACK_SIZE
	.align		4
.L_15:
        /*0044*/ 	.byte	0x04, 0x1e
        /*0046*/ 	.short	(.L_17 - .L_16)
.L_16:
        /*0048*/ 	.word	0x00000000


	//----- nvinfo : EIATTR_CBANK_PARAM_SIZE
	.align		4
.L_17:
        /*004c*/ 	.byte	0x03, 0x19
        /*004e*/ 	.short	0x000c


	//----- nvinfo : EIATTR_PARAM_CBANK
	.align		4
        /*0050*/ 	.byte	0x04, 0x0a
        /*0052*/ 	.short	(.L_19 - .L_18)
	.align		4
.L_18:
        /*0054*/ 	.word	index@(.nv.constant0._Z19gpu_update_positionP8particlei)
        /*0058*/ 	.short	0x0380
        /*005a*/ 	.short	0x000c


	//----- nvinfo : EIATTR_SW_WAR
	.align		4
.L_19:
        /*005c*/ 	.byte	0x04, 0x36
        /*005e*/ 	.short	(.L_21 - .L_20)
.L_20:
        /*0060*/ 	.word	0x00000008
.L_21:


//--------------------- .nv.callgraph             --------------------------
	.section	.nv.callgraph,"",@"SHT_CUDA_CALLGRAPH"
	.align	4
	.sectionentsize	8
	.align		4
        /*0000*/ 	.word	0x00000000
	.align		4
        /*0004*/ 	.word	0xffffffff
	.align		4
        /*0008*/ 	.word	0x00000000
	.align		4
        /*000c*/ 	.word	0xfffffffe
	.align		4
        /*0010*/ 	.word	0x00000000
	.align		4
        /*0014*/ 	.word	0xfffffffd
	.align		4
        /*0018*/ 	.word	0x00000000
	.align		4
        /*001c*/ 	.word	0xfffffffc


//--------------------- .text._Z19gpu_update_positionP8particlei --------------------------
	.section	.text._Z19gpu_update_positionP8particlei,"ax",@progbits
	.align	128
        .global         _Z19gpu_update_positionP8particlei
        .type           _Z19gpu_update_positionP8particlei,@function
        .size           _Z19gpu_update_positionP8particlei,(.L_x_18 - _Z19gpu_update_positionP8particlei)
        .other          _Z19gpu_update_positionP8particlei,@"STO_CUDA_ENTRY STV_DEFAULT"
_Z19gpu_update_positionP8particlei:
.text._Z19gpu_update_positionP8particlei:
[----:B------:R-:W-:Y:S01]  /*0000*/  LDC R1, c[0x0][0x37c] ;  /* 0x0000df00ff017b82 */ /* 0x000fe20000000800 */
[----:B------:R-:W0:Y:S01]  /*0010*/  S2R R3, SR_TID.X ;  /* 0x0000000000037919 */ /* 0x000e220000002100 */
[----:B------:R-:W0:Y:S01]  /*0020*/  LDCU UR4, c[0x0][0x360] ;  /* 0x00006c00ff0477ac */ /* 0x000e220008000800 */
[----:B------:R-:W0:Y:S01]  /*0030*/  S2R R0, SR_CTAID.X ;  /* 0x0000000000007919 */ /* 0x000e220000002500 */
[----:B------:R-:W1:Y:S01]  /*0040*/  LDCU UR5, c[0x0][0x388] ;  /* 0x00007100ff0577ac */ /* 0x000e620008000800 */
[----:B0-----:R-:W-:-:S05]  /*0050*/  IMAD R3, R0, UR4, R3 ;  /* 0x0000000400037c24 */ /* 0x001fca000f8e0203 */
[----:B-1----:R-:W-:-:S13]  /*0060*/  ISETP.GE.AND P0, PT, R3, UR5, PT ;  /* 0x0000000503007c0c */ /* 0x002fda000bf06270 */
[----:B------:R-:W-:Y:S05]  /*0070*/  @P0 EXIT ;  /* 0x000000000000094d */ /* 0x000fea0003800000 */
[----:B------:R-:W0:Y:S01]  /*0080*/  LDC.64 R4, c[0x0][0x380] ;  /* 0x0000e000ff047b82 */ /* 0x000e220000000a00 */
[----:B------:R-:W1:Y:S01]  /*0090*/  LDCU.64 UR4, c[0x0][0x358] ;  /* 0x00006b00ff0477ac */ /* 0x000e620008000a00 */
[----:B0-----:R-:W-:-:S05]  /*00a0*/  IMAD.WIDE R4, R3, 0x18, R4 ;  /* 0x0000001803047825 */ /* 0x001fca00078e0204 */
[----:B-1----:R-:W2:Y:S01]  /*00b0*/  LDG.E R0, desc[UR4][R4.64] ;  /* 0x0000000404007981 */ /* 0x002ea2000c1e1900 */
[----:B------:R-:W-:Y:S01]  /*00c0*/  IMAD.MOV.U32 R9, RZ, RZ, 0x3dcccccd ;  /* 0x3dcccccdff097424 */ /* 0x000fe200078e00ff */
[----:B------:R-:W-:Y:S01]  /*00d0*/  BSSY.RECONVERGENT B0, `(.L_x_0) ;  /* 0x000000d000007945 */ /* 0x000fe20003800200 */
[----:B------:R-:W-:-:S04]  /*00e0*/  IMAD.MOV.U32 R6, RZ, RZ, 0x41200000 ;  /* 0x41200000ff067424 */ /* 0x000fc800078e00ff */
[----:B------:R-:W-:-:S04]  /*00f0*/  FFMA R2, R9, -R6, 1 ;  /* 0x3f80000009027423 */ /* 0x000fc80000000806 */
[----:B------:R-:W-:Y:S01]  /*0100*/  FFMA R9, R2, R9, 0.10000000149011611938 ;  /* 0x3dcccccd02097423 */ /* 0x000fe20000000009 */
[----:B--2---:R-:W0:Y:S03]  /*0110*/  FCHK P0, R0, 10 ;  /* 0x4120000000007902 */ /* 0x004e260000000000 */
[----:B------:R-:W-:-:S04]  /*0120*/  FFMA R2, R0, R9, RZ ;  /* 0x0000000900027223 */ /* 0x000fc800000000ff */
[----:B------:R-:W-:-:S04]  /*0130*/  FFMA R3, R2, -10, R0 ;  /* 0xc120000002037823 */ /* 0x000fc80000000000 */
[----:B------:R-:W-:Y:S01]  /*0140*/  FFMA R9, R9, R3, R2 ;  /* 0x0000000309097223 */ /* 0x000fe20000000002 */
[----:B0-----:R-:W-:Y:S06]  /*0150*/  @!P0 BRA `(.L_x_1) ;  /* 0x0000000000108947 */ /* 0x001fec0003800000 */
[----:B------:R-:W-:Y:S01]  /*0160*/  IMAD.MOV.U32 R3, RZ, RZ, R0 ;  /* 0x000000ffff037224 */ /* 0x000fe200078e0000 */
[----:B------:R-:W-:-:S07]  /*0170*/  MOV R10, 0x190 ;  /* 0x00000190000a7802 */ /* 0x000fce0000000f00 */
[----:B------:R-:W-:Y:S05]  /*0180*/  CALL.REL.NOINC `($__internal_0_$__cuda_sm3x_div_rn_noftz_f32_slowpath) ;  /* 0x0000000000a07944 */ /* 0x000fea0003c00000 */
[----:B------:R-:W-:-:S07]  /*0190*/  IMAD.MOV.U32 R9, RZ, RZ, R2 ;  /* 0x000000ffff097224 */ /* 0x000fce00078e0002 */
.L_x_1:
[----:B------:R-:W-:Y:S05]  /*01a0*/  BSYNC.RECONVERGENT B0 ;  /* 0x0000000000007941 */ /* 0x000fea0003800200 */
.L_x_0:
[----:B------:R-:W2:Y:S01]  /*01b0*/  LDG.E R7, desc[UR4][R4.64+0x4] ;  /* 0x0000040404077981 */ /* 0x000ea2000c1e1900 */
[----:B------:R-:W-:Y:S01]  /*01c0*/  HFMA2 R3, -RZ, RZ, 1.44921875, -19.203125 ;  /* 0x3dcccccdff037431 */ /* 0x000fe200000001ff */
[----:B------:R-:W-:Y:S02]  /*01d0*/  BSSY.RECONVERGENT B0, `(.L_x_2) ;  /* 0x000000d000007945 */ /* 0x000fe40003800200 */
[----:B------:R0:W-:Y:S02]  /*01e0*/  STG.E desc[UR4][R4.64+0xc], R9 ;  /* 0x00000c0904007986 */ /* 0x0001e4000c101904 */
[----:B------:R-:W-:-:S04]  /*01f0*/  FFMA R2, R3, -R6, 1 ;  /* 0x3f80000003027423 */ /* 0x000fc80000000806 */
[----:B------:R-:W-:Y:S01]  /*0200*/  FFMA R2, R2, R3, 0.10000000149011611938 ;  /* 0x3dcccccd02027423 */ /* 0x000fe20000000003 */
[----:B--2---:R-:W1:Y:S03]  /*0210*/  FCHK P0, R7, 10 ;  /* 0x4120000007007902 */ /* 0x004e660000000000 */
[----:B------:R-:W-:-:S04]  /*0220*/  FFMA R8, R2, R7, RZ ;  /* 0x0000000702087223 */ /* 0x000fc800000000ff */
[----:B------:R-:W-:-:S04]  /*0230*/  FFMA R3, R8, -10, R7 ;  /* 0xc120000008037823 */ /* 0x000fc80000000007 */
[----:B------:R-:W-:Y:S01]  /*0240*/  FFMA R8, R2, R3, R8 ;  /* 0x0000000302087223 */ /* 0x000fe20000000008 */
[----:B01----:R-:W-:Y:S06]  /*0250*/  @!P0 BRA `(.L_x_3) ;  /* 0x0000000000108947 */ /* 0x003fec0003800000 */
[----:B------:R-:W-:Y:S01]  /*0260*/  IMAD.MOV.U32 R3, RZ, RZ, R7 ;  /* 0x000000ffff037224 */ /* 0x000fe200078e0007 */
[----:B------:R-:W-:-:S07]  /*0270*/  MOV R10, 0x290 ;  /* 0x00000290000a7802 */ /* 0x000fce0000000f00 */
[----:B------:R-:W-:Y:S05]  /*0280*/  CALL.REL.NOINC `($__internal_0_$__cuda_sm3x_div_rn_noftz_f32_slowpath) ;  /* 0x0000000000607944 */ /* 0x000fea0003c00000 */
[----:B------:R-:W-:-:S07]  /*0290*/  IMAD.MOV.U32 R8, RZ, RZ, R2 ;  /* 0x000000ffff087224 */ /* 0x000fce00078e0002 */
.L_x_3:
[----:B------:R-:W-:Y:S05]  /*02a0*/  BSYNC.RECONVERGENT B0 ;  /* 0x0000000000007941 */ /* 0x000fea0003800200 */
.L_x_2:
[----:B------:R-:W2:Y:S01]  /*02b0*/  LDG.E R3, desc[UR4][R4.64+0x8] ;  /* 0x0000080404037981 */ /* 0x000ea2000c1e1900 */
[----:B------:R-:W-:Y:S01]  /*02c0*/  IMAD.MOV.U32 R11, RZ, RZ, 0x3dcccccd ;  /* 0x3dcccccdff0b7424 */ /* 0x000fe200078e00ff */
[----:B------:R-:W-:Y:S02]  /*02d0*/  BSSY.RECONVERGENT B0, `(.L_x_4) ;  /* 0x000000b000007945 */ /* 0x000fe40003800200 */
[----:B------:R0:W-:Y:S01]  /*02e0*/  STG.E desc[UR4][R4.64+0x10], R8 ;  /* 0x0000100804007986 */ /* 0x0001e2000c101904 */
[----:B------:R-:W-:-:S04]  /*02f0*/  FFMA R2, R11, -R6, 1 ;  /* 0x3f8000000b027423 */ /* 0x000fc80000000806 */
[----:B------:R-:W-:Y:S01]  /*0300*/  FFMA R2, R2, R11, 0.10000000149011611938 ;  /* 0x3dcccccd02027423 */ /* 0x000fe2000000000b */
[----:B--2---:R-:W1:Y:S03]  /*0310*/  FCHK P0, R3, 10 ;  /* 0x4120000003007902 */ /* 0x004e660000000000 */
[----:B------:R-:W-:-:S04]  /*0320*/  FFMA R10, R2, R3, RZ ;  /* 0x00000003020a7223 */ /* 0x000fc800000000ff */
[----:B------:R-:W-:-:S04]  /*0330*/  FFMA R11, R10, -10, R3 ;  /* 0xc12000000a0b7823 */ /* 0x000fc80000000003 */
[----:B------:R-:W-:Y:S01]  /*0340*/  FFMA R2, R2, R11, R10 ;  /* 0x0000000b02027223 */ /* 0x000fe2000000000a */
[----:B01----:R-:W-:Y:S06]  /*0350*/  @!P0 BRA `(.L_x_5) ;  /* 0x0000000000088947 */ /* 0x003fec0003800000 */
[----:B------:R-:W-:-:S07]  /*0360*/  MOV R10, 0x380 ;  /* 0x00000380000a7802 */ /* 0x000fce0000000f00 */
[----:B------:R-:W-:Y:S05]  /*0370*/  CALL.REL.NOINC `($__internal_0_$__cuda_sm3x_div_rn_noftz_f32_slowpath) ;  /* 0x0000000000247944 */ /* 0x000fea0003c00000 */
.L_x_5:
[----:B------:R-:W-:Y:S05]  /*0380*/  BSYNC.RECONVERGENT B0 ;  /* 0x0000000000007941 */ /* 0x000fea0003800200 */
.L_x_4:
[----:B------:R-:W-:Y:S01]  /*0390*/  FADD R9, R0, R9 ;  /* 0x0000000900097221 */ /* 0x000fe20000000000 */
[----:B------:R-:W-:Y:S01]  /*03a0*/  FADD R7, R7, R8 ;  /* 0x0000000807077221 */ /* 0x000fe20000000000 */
[----:B------:R-:W-:Y:S01]  /*03b0*/  FADD R3, R3, R2 ;  /* 0x0000000203037221 */ /* 0x000fe20000000000 */
[----:B------:R-:W-:Y:S04]  /*03c0*/  STG.E desc[UR4][R4.64+0x14], R2 ;  /* 0x0000140204007986 */ /* 0x000fe8000c101904 */
[----:B------:R-:W-:Y:S04]  /*03d0*/  STG.E desc[UR4][R4.64], R9 ;  /* 0x0000000904007986 */ /* 0x000fe8000c101904 */
[----:B------:R-:W-:Y:S04]  /*03e0*/  STG.E desc[UR4][R4.64+0x4], R7 ;  /* 0x0000040704007986 */ /* 0x000fe8000c101904 */
[----:B------:R-:W-:Y:S01]  /*03f0*/  STG.E desc[UR4][R4.64+0x8], R3 ;  /* 0x0000080304007986 */ /* 0x000fe2000c101904 */
[----:B------:R-:W-:Y:S05]  /*0400*/  EXIT ;  /* 0x000000000000794d */ /* 0x000fea0003800000 */
        .weak           $__internal_0_$__cuda_sm3x_div_rn_noftz_f32_slowpath
        .type           $__internal_0_$__cuda_sm3x_div_rn_noftz_f32_slowpath,@function
        .size           $__internal_0_$__cuda_sm3x_div_rn_noftz_f32_slowpath,(.L_x_18 - $__internal_0_$__cuda_sm3x_div_rn_noftz_f32_slowpath)
$__internal_0_$__cuda_sm3x_div_rn_noftz_f32_slowpath:
[----:B------:R-:W-:Y:S01]  /*0410*/  SHF.R.U32.HI R12, RZ, 0x17, R6 ;  /* 0x00000017ff0c7819 */ /* 0x000fe20000011606 */
[----:B------:R-:W-:Y:S01]  /*0420*/  BSSY.RECONVERGENT B1, `(.L_x_6) ;  /* 0x0000065000017945 */ /* 0x000fe20003800200 */
[--C-:B------:R-:W-:Y:S01]  /*0430*/  SHF.R.U32.HI R2, RZ, 0x17, R3.reuse ;  /* 0x00000017ff027819 */ /* 0x100fe20000011603 */
[----:B------:R-:W-:Y:S01]  /*0440*/  IMAD.MOV.U32 R13, RZ, RZ, R3 ;  /* 0x000000ffff0d7224 */ /* 0x000fe200078e0003 */
[----:B------:R-:W-:Y:S01]  /*0450*/  LOP3.LUT R12, R12, 0xff, RZ, 0xc0, !PT ;  /* 0x000000ff0c0c7812 */ /* 0x000fe200078ec0ff */
[----:B------:R-:W-:Y:S01]  /*0460*/  IMAD.MOV.U32 R14, RZ, RZ, 0x41200000 ;  /* 0x41200000ff0e7424 */ /* 0x000fe200078e00ff */
[----:B------:R-:W-:Y:S02]  /*0470*/  LOP3.LUT R18, R2, 0xff, RZ, 0xc0, !PT ;  /* 0x000000ff02127812 */ /* 0x000fe400078ec0ff */
[----:B------:R-:W-:-:S03]  /*0480*/  IADD3 R15, PT, PT, R12, -0x1, RZ ;  /* 0xffffffff0c0f7810 */ /* 0x000fc60007ffe0ff */
[----:B------:R-:W-:Y:S01]  /*0490*/  VIADD R16, R18, 0xffffffff ;  /* 0xffffffff12107836 */ /* 0x000fe20000000000 */
[----:B------:R-:W-:-:S04]  /*04a0*/  ISETP.GT.U32.AND P0, PT, R15, 0xfd, PT ;  /* 0x000000fd0f00780c */ /* 0x000fc80003f04070 */
[----:B------:R-:W-:-:S13]  /*04b0*/  ISETP.GT.U32.OR P0, PT, R16, 0xfd, P0 ;  /* 0x000000fd1000780c */ /* 0x000fda0000704470 */
[----:B------:R-:W-:Y:S01]  /*04c0*/  @!P0 MOV R11, RZ ;  /* 0x000000ff000b8202 */ /* 0x000fe20000000f00 */
[----:B------:R-:W-:Y:S06]  /*04d0*/  @!P0 BRA `(.L_x_7) ;  /* 0x0000000000608947 */ /* 0x000fec0003800000 */
[----:B------:R-:W-:Y:S01]  /*04e0*/  IMAD.MOV.U32 R2, RZ, RZ, 0x41200000 ;  /* 0x41200000ff027424 */ /* 0x000fe200078e00ff */
[----:B------:R-:W-:-:S04]  /*04f0*/  FSETP.GTU.FTZ.AND P0, PT, |R3|, +INF , PT ;  /* 0x7f8000000300780b */ /* 0x000fc80003f1c200 */
[----:B------:R-:W-:-:S04]  /*0500*/  FSETP.GTU.FTZ.AND P1, PT, |R2|, +INF , PT ;  /* 0x7f8000000200780b */ /* 0x000fc80003f3c200 */
[----:B------:R-:W-:-:S13]  /*0510*/  PLOP3.LUT P0, PT, P0, P1, PT, 0xf8, 0x8f ;  /* 0x00000000008f781c */ /* 0x000fda0000703f70 */
[----:B------:R-:W-:Y:S05]  /*0520*/  @P0 BRA `(.L_x_8) ;  /* 0x00000004004c0947 */ /* 0x000fea0003800000 */
[----:B------:R-:W-:-:S13]  /*0530*/  LOP3.LUT P0, RZ, R14, 0x7fffffff, R13, 0xc8, !PT ;  /* 0x7fffffff0eff7812 */ /* 0x000fda000780c80d */
[----:B------:R-:W-:Y:S05]  /*0540*/  @!P0 BRA `(.L_x_9) ;  /* 0x00000004003c8947 */ /* 0x000fea0003800000 */
[C---:B------:R-:W-:Y:S02]  /*0550*/  FSETP.NEU.FTZ.AND P2, PT, |R3|.reuse, +INF , PT ;  /* 0x7f8000000300780b */ /* 0x040fe40003f5d200 */
[----:B------:R-:W-:Y:S02]  /*0560*/  FSETP.NEU.FTZ.AND P1, PT, |R2|, +INF , PT ;  /* 0x7f8000000200780b */ /* 0x000fe40003f3d200 */
[----:B------:R-:W-:-:S11]  /*0570*/  FSETP.NEU.FTZ.AND P0, PT, |R3|, +INF , PT ;  /* 0x7f8000000300780b */ /* 0x000fd60003f1d200 */
[----:B------:R-:W-:Y:S05]  /*0580*/  @!P1 BRA !P2, `(.L_x_9) ;  /* 0x00000004002c9947 */ /* 0x000fea0005000000 */
[----:B------:R-:W-:-:S04]  /*0590*/  LOP3.LUT P2, RZ, R13, 0x7fffffff, RZ, 0xc0, !PT ;  /* 0x7fffffff0dff7812 */ /* 0x000fc8000784c0ff */
[----:B------:R-:W-:-:S13]  /*05a0*/  PLOP3.LUT P1, PT, P1, P2, PT, 0x2f, 0xf2 ;  /* 0x0000000000f2781c */ /* 0x000fda0000f24577 */
[----:B------:R-:W-:Y:S05]  /*05b0*/  @P1 BRA `(.L_x_10) ;  /* 0x0000000400181947 */ /* 0x000fea0003800000 */
[----:B------:R-:W-:-:S04]  /*05c0*/  LOP3.LUT P1, RZ, R14, 0x7fffffff, RZ, 0xc0, !PT ;  /* 0x7fffffff0eff7812 */ /* 0x000fc8000782c0ff */
[----:B------:R-:W-:-:S13]  /*05d0*/  PLOP3.LUT P0, PT, P0, P1, PT, 0x2f, 0xf2 ;  /* 0x0000000000f2781c */ /* 0x000fda0000702577 */
[----:B------:R-:W-:Y:S05]  /*05e0*/  @P0 BRA `(.L_x_11) ;  /* 0x0000000400000947 */ /* 0x000fea0003800000 */
[----:B------:R-:W-:Y:S02]  /*05f0*/  ISETP.GE.AND P0, PT, R16, RZ, PT ;  /* 0x000000ff1000720c */ /* 0x000fe40003f06270 */
[----:B------:R-:W-:-:S11]  /*0600*/  ISETP.GE.AND P1, PT, R15, RZ, PT ;  /* 0x000000ff0f00720c */ /* 0x000fd60003f26270 */
[----:B------:R-:W-:Y:S02]  /*0610*/  @P0 IMAD.MOV.U32 R11, RZ, RZ, RZ ;  /* 0x000000ffff0b0224 */ /* 0x000fe400078e00ff */
[----:B------:R-:W-:Y:S01]  /*0620*/  @!P0 FFMA R13, R3, 1.84467440737095516160e+19, RZ ;  /* 0x5f800000030d8823 */ /* 0x000fe200000000ff */
[----:B------:R-:W-:Y:S02]  /*0630*/  @!P0 IMAD.MOV.U32 R11, RZ, RZ, -0x40 ;  /* 0xffffffc0ff0b8424 */ /* 0x000fe400078e00ff */
[----:B------:R-:W-:-:S03]  /*0640*/  @!P1 FFMA R14, R2, 1.84467440737095516160e+19, RZ ;  /* 0x5f800000020e9823 */ /* 0x000fc600000000ff */
[----:B------:R-:W-:-:S07]  /*0650*/  @!P1 IADD3 R11, PT, PT, R11, 0x40, RZ ;  /* 0x000000400b0b9810 */ /* 0x000fce0007ffe0ff */
.L_x_7:
[----:B------:R-:W-:Y:S01]  /*0660*/  LEA R15, R12, 0xc0800000, 0x17 ;  /* 0xc08000000c0f7811 */ /* 0x000fe200078eb8ff */
[----:B------:R-:W-:Y:S04]  /*0670*/  BSSY.RECONVERGENT B2, `(.L_x_12) ;  /* 0x0000036000027945 */ /* 0x000fe80003800200 */
[----:B------:R-:W-:Y:S02]  /*0680*/  IMAD.IADD R15, R14, 0x1, -R15 ;  /* 0x000000010e0f7824 */ /* 0x000fe400078e0a0f */
[----:B------:R-:W-:Y:S02]  /*0690*/  VIADD R14, R18, 0xffffff81 ;  /* 0xffffff81120e7836 */ /* 0x000fe40000000000 */
[----:B------:R-:W0:Y:S01]  /*06a0*/  MUFU.RCP R16, R15 ;  /* 0x0000000f00107308 */ /* 0x000e220000001000 */
[----:B------:R-:W-:Y:S01]  /*06b0*/  FADD.FTZ R17, -R15, -RZ ;  /* 0x800000ff0f117221 */ /* 0x000fe20000010100 */
[C---:B------:R-:W-:Y:S01]  /*06c0*/  IMAD R2, R14.reuse, -0x800000, R13 ;  /* 0xff8000000e027824 */ /* 0x040fe200078e020d */
[----:B------:R-:W-:-:S05]  /*06d0*/  IADD3 R14, PT, PT, R14, 0x7f, -R12 ;  /* 0x0000007f0e0e7810 */ /* 0x000fca0007ffe80c */
[----:B------:R-:W-:Y:S02]  /*06e0*/  IMAD.IADD R11, R14, 0x1, R11 ;  /* 0x000000010e0b7824 */ /* 0x000fe400078e020b */
[----:B0-----:R-:W-:-:S04]  /*06f0*/  FFMA R19, R16, R17, 1 ;  /* 0x3f80000010137423 */ /* 0x001fc80000000011 */
[----:B------:R-:W-:-:S04]  /*0700*/  FFMA R18, R16, R19, R16 ;  /* 0x0000001310127223 */ /* 0x000fc80000000010 */
[----:B------:R-:W-:-:S04]  /*0710*/  FFMA R13, R2, R18, RZ ;  /* 0x00000012020d7223 */ /* 0x000fc800000000ff */
[----:B------:R-:W-:-:S04]  /*0720*/  FFMA R16, R17, R13, R2 ;  /* 0x0000000d11107223 */ /* 0x000fc80000000002 */
[----:B------:R-:W-:-:S04]  /*0730*/  FFMA R19, R18, R16, R13 ;  /* 0x0000001012137223 */ /* 0x000fc8000000000d */
[----:B------:R-:W-:-:S04]  /*0740*/  FFMA R16, R17, R19, R2 ;  /* 0x0000001311107223 */ /* 0x000fc80000000002 */
[----:B------:R-:W-:-:S05]  /*0750*/  FFMA R2, R18, R16, R19 ;  /* 0x0000001012027223 */ /* 0x000fca0000000013 */
[----:B------:R-:W-:-:S04]  /*0760*/  SHF.R.U32.HI R12, RZ, 0x17, R2 ;  /* 0x00000017ff0c7819 */ /* 0x000fc80000011602 */
[----:B------:R-:W-:-:S04]  /*0770*/  LOP3.LUT R12, R12, 0xff, RZ, 0xc0, !PT ;  /* 0x000000ff0c0c7812 */ /* 0x000fc800078ec0ff */
[----:B------:R-:W-:-:S05]  /*0780*/  IADD3 R15, PT, PT, R12, R11, RZ ;  /* 0x0000000b0c0f7210 */ /* 0x000fca0007ffe0ff */
[----:B------:R-:W-:-:S05]  /*0790*/  VIADD R12, R15, 0xffffffff ;  /* 0xffffffff0f0c7836 */ /* 0x000fca0000000000 */
[----:B------:R-:W-:-:S13]  /*07a0*/  ISETP.GE.U32.AND P0, PT, R12, 0xfe, PT ;  /* 0x000000fe0c00780c */ /* 0x000fda0003f06070 */
[----:B------:R-:W-:Y:S05]  /*07b0*/  @!P0 BRA `(.L_x_13) ;  /* 0x0000000000808947 */ /* 0x000fea0003800000 */
[----:B------:R-:W-:-:S13]  /*07c0*/  ISETP.GT.AND P0, PT, R15, 0xfe, PT ;  /* 0x000000fe0f00780c */ /* 0x000fda0003f04270 */
[----:B------:R-:W-:Y:S05]  /*07d0*/  @P0 BRA `(.L_x_14) ;  /* 0x00000000006c0947 */ /* 0x000fea0003800000 */
[----:B------:R-:W-:-:S13]  /*07e0*/  ISETP.GE.AND P0, PT, R15, 0x1, PT ;  /* 0x000000010f00780c */ /* 0x000fda0003f06270 */
[----:B------:R-:W-:Y:S05]  /*07f0*/  @P0 BRA `(.L_x_15) ;  /* 0x0000000000740947 */ /* 0x000fea0003800000 */
[----:B------:R-:W-:Y:S02]  /*0800*/  ISETP.GE.AND P0, PT, R15, -0x18, PT ;  /* 0xffffffe80f00780c */ /* 0x000fe40003f06270 */
[----:B------:R-:W-:-:S11]  /*0810*/  LOP3.LUT R2, R2, 0x80000000, RZ, 0xc0, !PT ;  /* 0x8000000002027812 */ /* 0x000fd600078ec0ff */
[----:B------:R-:W-:Y:S05]  /*0820*/  @!P0 BRA `(.L_x_15) ;  /* 0x0000000000688947 */ /* 0x000fea0003800000 */
[CCC-:B------:R-:W-:Y:S01]  /*0830*/  FFMA.RZ R11, R18.reuse, R16.reuse, R19.reuse ;  /* 0x00000010120b7223 */ /* 0x1c0fe2000000c013 */
[C---:B------:R-:W-:Y:S02]  /*0840*/  VIADD R14, R15.reuse, 0x20 ;  /* 0x000000200f0e7836 */ /* 0x040fe40000000000 */
[CCC-:B------:R-:W-:Y:S01]  /*0850*/  FFMA.RM R12, R18.reuse, R16.reuse, R19.reuse ;  /* 0x00000010120c7223 */ /* 0x1c0fe20000004013 */
[----:B------:R-:W-:Y:S02]  /*0860*/  ISETP.NE.AND P2, PT, R15, RZ, PT ;  /* 0x000000ff0f00720c */ /* 0x000fe40003f45270 */
[----:B------:R-:W-:Y:S01]  /*0870*/  LOP3.LUT R13, R11, 0x7fffff, RZ, 0xc0, !PT ;  /* 0x007fffff0b0d7812 */ /* 0x000fe200078ec0ff */
[----:B------:R-:W-:Y:S01]  /*0880*/  FFMA.RP R11, R18, R16, R19 ;  /* 0x00000010120b7223 */ /* 0x000fe20000008013 */
[----:B------:R-:W-:Y:S01]  /*0890*/  ISETP.NE.AND P1, PT, R15, RZ, PT ;  /* 0x000000ff0f00720c */ /* 0x000fe20003f25270 */
[----:B------:R-:W-:Y:S01]  /*08a0*/  IMAD.MOV R15, RZ, RZ, -R15 ;  /* 0x000000ffff0f7224 */ /* 0x000fe200078e0a0f */
[----:B------:R-:W-:-:S02]  /*08b0*/  LOP3.LUT R13, R13, 0x800000, RZ, 0xfc, !PT ;  /* 0x008000000d0d7812 */ /* 0x000fc400078efcff */
[----:B------:R-:W-:Y:S02]  /*08c0*/  FSETP.NEU.FTZ.AND P0, PT, R11, R12, PT ;  /* 0x0000000c0b00720b */ /* 0x000fe40003f1d000 */
[----:B------:R-:W-:Y:S02]  /*08d0*/  SHF.L.U32 R14, R13, R14, RZ ;  /* 0x0000000e0d0e7219 */ /* 0x000fe400000006ff */
[----:B------:R-:W-:Y:S02]  /*08e0*/  SEL R12, R15, RZ, P2 ;  /* 0x000000ff0f0c7207 */ /* 0x000fe40001000000 */
[----:B------:R-:W-:Y:S02]  /*08f0*/  ISETP.NE.AND P1, PT, R14, RZ, P1 ;  /* 0x000000ff0e00720c */ /* 0x000fe40000f25270 */
[----:B------:R-:W-:Y:S02]  /*0900*/  SHF.R.U32.HI R12, RZ, R12, R13 ;  /* 0x0000000cff0c7219 */ /* 0x000fe4000001160d */
[----:B------:R-:W-:-:S02]  /*0910*/  PLOP3.LUT P0, PT, P0, P1, PT, 0xf8, 0x8f ;  /* 0x00000000008f781c */ /* 0x000fc40000703f70 */
[----:B------:R-:W-:Y:S02]  /*0920*/  SHF.R.U32.HI R14, RZ, 0x1, R12 ;  /* 0x00000001ff0e7819 */ /* 0x000fe4000001160c */
[----:B------:R-:W-:-:S04]  /*0930*/  SEL R11, RZ, 0x1, !P0 ;  /* 0x00000001ff0b7807 */ /* 0x000fc80004000000 */
[----:B------:R-:W-:-:S04]  /*0940*/  LOP3.LUT R11, R11, 0x1, R14, 0xf8, !PT ;  /* 0x000000010b0b7812 */ /* 0x000fc800078ef80e */
[----:B------:R-:W-:-:S04]  /*0950*/  LOP3.LUT R11, R11, R12, RZ, 0xc0, !PT ;  /* 0x0000000c0b0b7212 */ /* 0x000fc800078ec0ff */
[----:B------:R-:W-:-:S04]  /*0960*/  IADD3 R11, PT, PT, R14, R11, RZ ;  /* 0x0000000b0e0b7210 */ /* 0x000fc80007ffe0ff */
[----:B------:R-:W-:Y:S01]  /*0970*/  LOP3.LUT R2, R11, R2, RZ, 0xfc, !PT ;  /* 0x000000020b027212 */ /* 0x000fe200078efcff */
[----:B------:R-:W-:Y:S06]  /*0980*/  BRA `(.L_x_15) ;  /* 0x0000000000107947 */ /* 0x000fec0003800000 */
.L_x_14:
[----:B------:R-:W-:-:S04]  /*0990*/  LOP3.LUT R2, R2, 0x80000000, RZ, 0xc0, !PT ;  /* 0x8000000002027812 */ /* 0x000fc800078ec0ff */
[----:B------:R-:W-:Y:S01]  /*09a0*/  LOP3.LUT R2, R2, 0x7f800000, RZ, 0xfc, !PT ;  /* 0x7f80000002027812 */ /* 0x000fe200078efcff */
[----:B------:R-:W-:Y:S06]  /*09b0*/  BRA `(.L_x_15) ;  /* 0x0000000000047947 */ /* 0x000fec0003800000 */
.L_x_13:
[----:B------:R-:W-:-:S07]  /*09c0*/  IMAD R2, R11, 0x800000, R2 ;  /* 0x008000000b027824 */ /* 0x000fce00078e0202 */
.L_x_15:
[----:B------:R-:W-:Y:S05]  /*09d0*/  BSYNC.RECONVERGENT B2 ;  /* 0x0000000000027941 */ /* 0x000fea0003800200 */
.L_x_12:
[----:B------:R-:W-:Y:S05]  /*09e0*/  BRA `(.L_x_16) ;  /* 0x0000000000207947 */ /* 0x000fea0003800000 */
.L_x_11:
[----:B------:R-:W-:-:S04]  /*09f0*/  LOP3.LUT R2, R14, 0x80000000, R13, 0x48, !PT ;  /* 0x800000000e027812 */ /* 0x000fc800078e480d */
[----:B------:R-:W-:Y:S01]  /*0a00*/  LOP3.LUT R2, R2, 0x7f800000, RZ, 0xfc, !PT ;  /* 0x7f80000002027812 */ /* 0x000fe200078efcff */
[----:B------:R-:W-:Y:S06]  /*0a10*/  BRA `(.L_x_16) ;  /* 0x0000000000147947 */ /* 0x000fec0003800000 */
.L_x_10:
[----:B------:R-:W-:Y:S01]  /*0a20*/  LOP3.LUT R2, R14, 0x80000000, R13, 0x48, !PT ;  /* 0x800000000e027812 */ /* 0x000fe200078e480d */
[----:B------:R-:W-:Y:S06]  /*0a30*/  BRA `(.L_x_16) ;  /* 0x00000000000c7947 */ /* 0x000fec0003800000 */
.L_x_9:
[----:B------:R-:W0:Y:S01]  /*0a40*/  MUFU.RSQ R2, -QNAN ;  /* 0xffc0000000027908 */ /* 0x000e220000001400 */
[----:B------:R-:W-:Y:S05]  /*0a50*/  BRA `(.L_x_16) ;  /* 0x0000000000047947 */ /* 0x000fea0003800000 */
.L_x_8:
[----:B------:R-:W-:-:S07]  /*0a60*/  FADD.FTZ R2, R3, R2 ;  /* 0x0000000203027221 */ /* 0x000fce0000010000 */
.L_x_16:
[----:B------:R-:W-:Y:S05]  /*0a70*/  BSYNC.RECONVERGENT B1 ;  /* 0x0000000000017941 */ /* 0x000fea0003800200 */
.L_x_6:
[----:B------:R-:W-:-:S04]  /*0a80*/  IMAD.MOV.U32 R11, RZ, RZ, 0x0 ;  /* 0x00000000ff0b7424 */ /* 0x000fc800078e00ff */
[----:B0-----:R-:W-:Y:S05]  /*0a90*/  RET.REL.NODEC R10 `(_Z19gpu_update_positionP8particlei) ;  /* 0xfffffff40a587950 */ /* 0x001fea0003c3ffff */
.L_x_17:
[----:B------:R-:W-:-:S00]  /*0aa0*/  BRA `(.L_x_17) ;  /* 0xfffffffc00fc7947 */ /* 0x000fc0000383ffff */
[----:B------:R-:W-:-:S00]  /*0ab0*/  NOP ;  /* 0x0000000000007918 */ /* 0x000fc00000000000 */
        /* <DEDUP_REMOVED lines=12> */
.L_x_18:


//--------------------- .nv.shared.reserved.0     --------------------------
	.section	.nv.shared.reserved.0,"aw",@nobits
	.weak		__nv_reservedSMEM_offset_0_alias
	.size		__nv_reservedSMEM_offset_0_alias, 0, 64
	.other		__nv_reservedSMEM_offset_0_alias,@"STO_CUDA_RESERVED_SHARED STV_DEFAULT"
__nv_reservedSMEM_offset_0_alias:
	.zero		0
	.zero		64


//--------------------- .nv.constant0._Z19gpu_update_positionP8particlei --------------------------
	.section	.nv.constant0._Z19gpu_update_positionP8particlei,"a",@progbits
	.sectionflags	@""
	.align	4
.nv.constant0._Z19gpu_update_positionP8particlei:
	.zero		908


//--------------------- SYMBOLS --------------------------

	.type		.nv.reservedSmem.offset0,@object
	.size		.nv.reservedSmem.offset0,0x4
